	.headerflags	@"EF_CUDA_TEXMODE_UNIFIED EF_CUDA_64BIT_ADDRESS EF_CUDA_ACCELERATORS EF_CUDA_SM90 EF_CUDA_VIRTUAL_SM(EF_CUDA_SM90)"
	.elftype	@"ET_EXEC"


//--------------------- .nv.info                  --------------------------
	.section	.nv.info,"",@"SHT_CUDA_INFO"
	.align	4


	//----- nvinfo : EIATTR_REGCOUNT
	.align		4
        /*0000*/ 	.byte	0x04, 0x2f
        /*0002*/ 	.short	(.L_3 - .L_2)
	.align		4
.L_2:
        /*0004*/ 	.word	index@(triton_poi_fused__native_batch_norm_legit_no_training_relu_3)
        /*0008*/ 	.word	0x00000011


	//----- nvinfo : EIATTR_MIN_STACK_SIZE
	.align		4
.L_3:
        /*000c*/ 	.byte	0x04, 0x12
        /*000e*/ 	.short	(.L_5 - .L_4)
	.align		4
.L_4:
        /*0010*/ 	.word	index@(triton_poi_fused__native_batch_norm_legit_no_training_relu_3)
        /*0014*/ 	.word	0x00000000


	//----- nvinfo : EIATTR_FRAME_SIZE
	.align		4
.L_5:
        /*0018*/ 	.byte	0x04, 0x11
        /*001a*/ 	.short	(.L_7 - .L_6)
	.align		4
.L_6:
        /*001c*/ 	.word	index@(triton_poi_fused__native_batch_norm_legit_no_training_relu_3)
        /*0020*/ 	.word	0x00000000


	//----- nvinfo : EIATTR_MIN_STACK_SIZE
	.align		4
.L_7:
        /*0024*/ 	.byte	0x04, 0x12
        /*0026*/ 	.short	(.L_9 - .L_8)
	.align		4
.L_8:
        /*0028*/ 	.word	index@(triton_poi_fused__native_batch_norm_legit_no_training_relu_3)
        /*002c*/ 	.word	0x00000000
.L_9:


//--------------------- .nv.info.triton_poi_fused__native_batch_norm_legit_no_training_relu_3 --------------------------
	.section	.nv.info.triton_poi_fused__native_batch_norm_legit_no_training_relu_3,"",@"SHT_CUDA_INFO"
	.sectionflags	@""
	.align	4


	//----- nvinfo : EIATTR_CUDA_API_VERSION
	.align		4
        /*0000*/ 	.byte	0x04, 0x37
        /*0002*/ 	.short	(.L_11 - .L_10)
.L_10:
        /*0004*/ 	.word	0x0000007c


	//----- nvinfo : EIATTR_KPARAM_INFO
	.align		4
.L_11:
        /*0008*/ 	.byte	0x04, 0x17
        /*000a*/ 	.short	(.L_13 - .L_12)
.L_12:
        /*000c*/ 	.word	0x00000000
        /*0010*/ 	.short	0x0006
        /*0012*/ 	.short	0x0030
        /*0014*/ 	.byte	0x00, 0xf0, 0x11, 0x00


	//----- nvinfo : EIATTR_KPARAM_INFO
	.align		4
.L_13:
        /*0018*/ 	.byte	0x04, 0x17
        /*001a*/ 	.short	(.L_15 - .L_14)
.L_14:
        /*001c*/ 	.word	0x00000000
        /*0020*/ 	.short	0x0005
        /*0022*/ 	.short	0x0028
        /*0024*/ 	.byte	0x00, 0xf4, 0x21, 0x00


	//----- nvinfo : EIATTR_KPARAM_INFO
	.align		4
.L_15:
        /*0028*/ 	.byte	0x04, 0x17
        /*002a*/ 	.short	(.L_17 - .L_16)
.L_16:
        /*002c*/ 	.word	0x00000000
        /*0030*/ 	.short	0x0004
        /*0032*/ 	.short	0x0020
        /*0034*/ 	.byte	0x00, 0xf4, 0x21, 0x00


	//----- nvinfo : EIATTR_KPARAM_INFO
	.align		4
.L_17:
        /*0038*/ 	.byte	0x04, 0x17
        /*003a*/ 	.short	(.L_19 - .L_18)
.L_18:
        /*003c*/ 	.word	0x00000000
        /*0040*/ 	.short	0x0003
        /*0042*/ 	.short	0x0018
        /*0044*/ 	.byte	0x00, 0xf4, 0x21, 0x00


	//----- nvinfo : EIATTR_KPARAM_INFO
	.align		4
.L_19:
        /*0048*/ 	.byte	0x04, 0x17
        /*004a*/ 	.short	(.L_21 - .L_20)
.L_20:
        /*004c*/ 	.word	0x00000000
        /*0050*/ 	.short	0x0002
        /*0052*/ 	.short	0x0010
        /*0054*/ 	.byte	0x00, 0xf4, 0x21, 0x00


	//----- nvinfo : EIATTR_KPARAM_INFO
	.align		4
.L_21:
        /*0058*/ 	.byte	0x04, 0x17
        /*005a*/ 	.short	(.L_23 - .L_22)
.L_22:
        /*005c*/ 	.word	0x00000000
        /*0060*/ 	.short	0x0001
        /*0062*/ 	.short	0x0008
        /*0064*/ 	.byte	0x00, 0xf4, 0x21, 0x00


	//----- nvinfo : EIATTR_KPARAM_INFO
	.align		4
.L_23:
        /*0068*/ 	.byte	0x04, 0x17
        /*006a*/ 	.short	(.L_25 - .L_24)
.L_24:
        /*006c*/ 	.word	0x00000000
        /*0070*/ 	.short	0x0000
        /*0072*/ 	.short	0x0000
        /*0074*/ 	.byte	0x00, 0xf4, 0x21, 0x00


	//----- nvinfo : EIATTR_SPARSE_MMA_MASK
	.align		4
.L_25:
        /*0078*/ 	.byte	0x03, 0x50
        /*007a*/ 	.short	0x0000


	//----- nvinfo : EIATTR_MAXREG_COUNT
	.align		4
        /*007c*/ 	.byte	0x03, 0x1b
        /*007e*/ 	.short	0x00ff


	//----- nvinfo : EIATTR_EXIT_INSTR_OFFSETS
	.align		4
        /*0080*/ 	.byte	0x04, 0x1c
        /*0082*/ 	.short	(.L_27 - .L_26)


	//   ....[0]....
.L_26:
        /*0084*/ 	.word	0x00000350


	//----- nvinfo : EIATTR_REQNTID
	.align		4
.L_27:
        /*0088*/ 	.byte	0x04, 0x10
        /*008a*/ 	.short	(.L_29 - .L_28)
.L_28:
        /*008c*/ 	.word	0x00000100
        /*0090*/ 	.word	0x00000001
        /*0094*/ 	.word	0x00000001


	//----- nvinfo : EIATTR_CBANK_PARAM_SIZE
	.align		4
.L_29:
        /*0098*/ 	.byte	0x03, 0x19
        /*009a*/ 	.short	0x0034


	//----- nvinfo : EIATTR_PARAM_CBANK
	.align		4
        /*009c*/ 	.byte	0x04, 0x0a
        /*009e*/ 	.short	(.L_31 - .L_30)
	.align		4
.L_30:
        /*00a0*/ 	.word	index@(.nv.constant0.triton_poi_fused__native_batch_norm_legit_no_training_relu_3)
        /*00a4*/ 	.short	0x0210
        /*00a6*/ 	.short	0x0034


	//----- nvinfo : EIATTR_SW_WAR
	.align		4
.L_31:
        /*00a8*/ 	.byte	0x04, 0x36
        /*00aa*/ 	.short	(.L_33 - .L_32)
.L_32:
        /*00ac*/ 	.word	0x00000008
.L_33:


//--------------------- .nv.callgraph             --------------------------
	.section	.nv.callgraph,"",@"SHT_CUDA_CALLGRAPH"
	.align	4
	.sectionentsize	8
	.align		4
        /*0000*/ 	.word	0x00000000
	.align		4
        /*0004*/ 	.word	0xffffffff
	.align		4
        /*0008*/ 	.word	0x00000000
	.align		4
        /*000c*/ 	.word	0xfffffffe
	.align		4
        /*0010*/ 	.word	0x00000000
	.align		4
        /*0014*/ 	.word	0xfffffffd
	.align		4
        /*0018*/ 	.word	0x00000000
	.align		4
        /*001c*/ 	.word	0xfffffffc


//--------------------- .nv.constant4             --------------------------
	.section	.nv.constant4,"a",@progbits
	.align	8
	.align		8
.nv.constant4:
        /*0000*/ 	.dword	_$_str
	.align		8
        /*0008*/ 	.dword	_$_str_$_2


//--------------------- .text.triton_poi_fused__native_batch_norm_legit_no_training_relu_3 --------------------------
	.section	.text.triton_poi_fused__native_batch_norm_legit_no_training_relu_3,"ax",@progbits
	.align	128
        .global         triton_poi_fused__native_batch_norm_legit_no_training_relu_3
        .type           triton_poi_fused__native_batch_norm_legit_no_training_relu_3,@function
        .size           triton_poi_fused__native_batch_norm_legit_no_training_relu_3,(.L_x_1 - triton_poi_fused__native_batch_norm_legit_no_training_relu_3)
        .other          triton_poi_fused__native_batch_norm_legit_no_training_relu_3,@"STO_CUDA_ENTRY STV_DEFAULT"
triton_poi_fused__native_batch_norm_legit_no_training_relu_3:
.text.triton_poi_fused__native_batch_norm_legit_no_training_relu_3:
[----:B------:R-:W-:Y:S01]  /*0000*/  LDC R1, c[0x0][0x28] ;  /* 0x00000a00ff017b82 */ /* 0x000fe20000000800 */
[----:B------:R-:W1:Y:S07]  /*0010*/  S2R R0, SR_TID.X ;  /* 0x0000000000007919 */ /* 0x000e6e0000002100 */
[----:B------:R-:W2:Y:S01]  /*0020*/  LDC.64 R6, c[0x0][0x220] ;  /* 0x00008800ff067b82 */ /* 0x000ea20000000a00 */
[----:B------:R-:W-:Y:S01]  /*0030*/  ULDC.64 UR4, c[0x0][0x208] ;  /* 0x0000820000047ab9 */ /* 0x000fe20000000a00 */
[----:B------:R-:W3:Y:S06]  /*0040*/  S2R R5, SR_CTAID.X ;  /* 0x0000000000057919 */ /* 0x000eec0000002500 */
[----:B------:R-:W4:Y:S08]  /*0050*/  LDC.64 R8, c[0x0][0x228] ;  /* 0x00008a00ff087b82 */ /* 0x000f300000000a00 */
[----:B------:R-:W5:Y:S01]  /*0060*/  LDC.64 R10, c[0x0][0x230] ;  /* 0x00008c00ff0a7b82 */ /* 0x000f620000000a00 */
[----:B-1----:R-:W-:-:S02]  /*0070*/  SHF.L.U32 R0, R0, 0x1, RZ ;  /* 0x0000000100007819 */ /* 0x002fc400000006ff */
[----:B---3--:R-:W-:Y:S02]  /*0080*/  SHF.R.S32.HI R3, RZ, 0x16, R5 ;  /* 0x00000016ff037819 */ /* 0x008fe40000011405 */
[----:B------:R-:W-:Y:S02]  /*0090*/  LOP3.LUT R0, R0, 0x1fe, RZ, 0xc0, !PT ;  /* 0x000001fe00007812 */ /* 0x000fe400078ec0ff */
[----:B------:R-:W-:Y:S02]  /*00a0*/  SGXT R3, R3, 0x1 ;  /* 0x000000010303781a */ /* 0x000fe40000000200 */
[----:B------:R-:W-:Y:S02]  /*00b0*/  LEA R0, R5, R0, 0x9 ;  /* 0x0000000005007211 */ /* 0x000fe400078e48ff */
[----:B------:R-:W1:Y:S02]  /*00c0*/  LDC.64 R4, c[0x0][0x218] ;  /* 0x00008600ff047b82 */ /* 0x000e640000000a00 */
[----:B------:R-:W-:-:S04]  /*00d0*/  LEA.HI R3, R3, R0, RZ, 0x8 ;  /* 0x0000000003037211 */ /* 0x000fc800078f40ff */
[----:B------:R-:W-:-:S04]  /*00e0*/  SHF.R.S32.HI R3, RZ, 0x8, R3 ;  /* 0x00000008ff037819 */ /* 0x000fc80000011403 */
[----:B------:R-:W-:-:S04]  /*00f0*/  LEA.HI R2, R3, R3, RZ, 0x8 ;  /* 0x0000000303027211 */ /* 0x000fc800078f40ff */
[----:B------:R-:W-:-:S04]  /*0100*/  LOP3.LUT R2, R2, 0xffffff00, RZ, 0xc0, !PT ;  /* 0xffffff0002027812 */ /* 0x000fc800078ec0ff */
[----:B------:R-:W-:Y:S02]  /*0110*/  IADD3 R13, R3, -R2, RZ ;  /* 0x80000002030d7210 */ /* 0x000fe40007ffe0ff */
[----:B------:R-:W3:Y:S03]  /*0120*/  LDC.64 R2, c[0x0][0x210] ;  /* 0x00008400ff027b82 */ /* 0x000ee60000000a00 */
[----:B--2---:R-:W-:-:S06]  /*0130*/  IMAD.WIDE R6, R13, 0x4, R6 ;  /* 0x000000040d067825 */ /* 0x004fcc00078e0206 */
[----:B------:R-:W2:Y:S01]  /*0140*/  LDG.E.EL R6, desc[UR4][R6.64] ;  /* 0x0000000406067981 */ /* 0x000ea2000c2e1900 */
[----:B-1----:R-:W-:-:S05]  /*0150*/  IMAD.WIDE R4, R13, 0x4, R4 ;  /* 0x000000040d047825 */ /* 0x002fca00078e0204 */
[----:B------:R1:W2:Y:S01]  /*0160*/  LDG.E.EL R12, desc[UR4][R4.64] ;  /* 0x00000004040c7981 */ /* 0x0002a2000c2e1900 */
[----:B---3--:R-:W-:Y:S01]  /*0170*/  IMAD.WIDE R2, R0, 0x4, R2 ;  /* 0x0000000400027825 */ /* 0x008fe200078e0202 */
[----:B------:R-:W-:Y:S01]  /*0180*/  HFMA2.MMA R14, -RZ, RZ, 1.625, 0 ;  /* 0x3e800000ff0e7435 */ /* 0x000fe200000001ff */
[----:B-1----:R-:W1:Y:S04]  /*0190*/  LDC.64 R4, c[0x0][0x238] ;  /* 0x00008e00ff047b82 */ /* 0x002e680000000a00 */
[----:B------:R-:W3:Y:S01]  /*01a0*/  LDG.E.64 R2, desc[UR4][R2.64] ;  /* 0x0000000402027981 */ /* 0x000ee2000c1e1b00 */
[----:B----4-:R-:W-:-:S04]  /*01b0*/  IMAD.WIDE R8, R13, 0x4, R8 ;  /* 0x000000040d087825 */ /* 0x010fc800078e0208 */
[----:B-----5:R-:W-:Y:S02]  /*01c0*/  IMAD.WIDE R10, R13, 0x4, R10 ;  /* 0x000000040d0a7825 */ /* 0x020fe400078e020a */
[----:B------:R-:W4:Y:S04]  /*01d0*/  LDG.E.EL R8, desc[UR4][R8.64] ;  /* 0x0000000408087981 */ /* 0x000f28000c2e1900 */
[----:B------:R-:W4:Y:S01]  /*01e0*/  LDG.E.EL R11, desc[UR4][R10.64] ;  /* 0x000000040a0b7981 */ /* 0x000f22000c2e1900 */
[----:B-1----:R-:W-:-:S04]  /*01f0*/  IMAD.WIDE R4, R0, 0x4, R4 ;  /* 0x0000000400047825 */ /* 0x002fc800078e0204 */
[----:B--2---:R-:W-:-:S04]  /*0200*/  FADD R6, R6, 9.9999997473787516356e-06 ;  /* 0x3727c5ac06067421 */ /* 0x004fc80000000000 */
[----:B------:R-:W1:Y:S02]  /*0210*/  MUFU.SQRT R7, R6 ;  /* 0x0000000600077308 */ /* 0x000e640000002000 */
[C---:B-1----:R-:W-:Y:S02]  /*0220*/  FSETP.GT.AND P0, PT, R7.reuse, 8.50705917302346158658e+37, PT ;  /* 0x7e8000000700780b */ /* 0x042fe40003f04000 */
[----:B------:R-:W-:-:S11]  /*0230*/  FSETP.GEU.AND P1, PT, R7, 1.175494350822287508e-38, PT ;  /* 0x008000000700780b */ /* 0x000fd60003f2e000 */
[----:B------:R-:W-:-:S04]  /*0240*/  @P0 FMUL R7, R7, 0.25 ;  /* 0x3e80000007070820 */ /* 0x000fc80000400000 */
[----:B------:R-:W-:-:S06]  /*0250*/  @!P1 FMUL R7, R7, 16777216 ;  /* 0x4b80000007079820 */ /* 0x000fcc0000400000 */
[----:B------:R-:W1:Y:S01]  /*0260*/  MUFU.RCP R7, R7 ;  /* 0x0000000700077308 */ /* 0x000e620000001000 */
[----:B------:R-:W-:Y:S01]  /*0270*/  FSEL R14, R14, 1, P0 ;  /* 0x3f8000000e0e7808 */ /* 0x000fe20000000000 */
[----:B---3--:R-:W-:-:S04]  /*0280*/  FADD R2, R2, -R12 ;  /* 0x8000000c02027221 */ /* 0x008fc80000000000 */
[----:B------:R-:W-:Y:S01]  /*0290*/  @!P1 FMUL R14, R14, 16777216 ;  /* 0x4b8000000e0e9820 */ /* 0x000fe20000400000 */
[----:B------:R-:W-:-:S03]  /*02a0*/  FADD R3, R3, -R12 ;  /* 0x8000000c03037221 */ /* 0x000fc60000000000 */
[----:B-1----:R-:W-:-:S04]  /*02b0*/  FMUL R14, R7, R14 ;  /* 0x0000000e070e7220 */ /* 0x002fc80000400000 */
[-C--:B------:R-:W-:Y:S01]  /*02c0*/  FMUL R2, R2, R14.reuse ;  /* 0x0000000e02027220 */ /* 0x080fe20000400000 */
[----:B------:R-:W-:-:S03]  /*02d0*/  FMUL R14, R3, R14 ;  /* 0x0000000e030e7220 */ /* 0x000fc60000400000 */
[C-C-:B----4-:R-:W-:Y:S01]  /*02e0*/  FFMA R2, R8.reuse, R2, R11.reuse ;  /* 0x0000000208027223 */ /* 0x150fe2000000000b */
[----:B------:R-:W-:-:S04]  /*02f0*/  FFMA R14, R8, R14, R11 ;  /* 0x0000000e080e7223 */ /* 0x000fc8000000000b */
[----:B------:R-:W-:Y:S02]  /*0300*/  FSETP.GEU.AND P0, PT, R2, RZ, PT ;  /* 0x000000ff0200720b */ /* 0x000fe40003f0e000 */
[----:B------:R-:W-:Y:S02]  /*0310*/  FSETP.GEU.AND P1, PT, R14, RZ, PT ;  /* 0x000000ff0e00720b */ /* 0x000fe40003f2e000 */
[----:B------:R-:W-:Y:S02]  /*0320*/  FSEL R2, R2, RZ, P0 ;  /* 0x000000ff02027208 */ /* 0x000fe40000000000 */
[----:B------:R-:W-:-:S05]  /*0330*/  FSEL R3, R14, RZ, P1 ;  /* 0x000000ff0e037208 */ /* 0x000fca0000800000 */
[----:B------:R-:W-:Y:S01]  /*0340*/  STG.E.64 desc[UR4][R4.64], R2 ;  /* 0x0000000204007986 */ /* 0x000fe2000c101b04 */
[----:B------:R-:W-:Y:S05]  /*0350*/  EXIT ;  /* 0x000000000000794d */ /* 0x000fea0003800000 */
.L_x_0:
[----:B------:R-:W-:-:S00]  /*0360*/  BRA `(.L_x_0) ;  /* 0xfffffffc00fc7947 */ /* 0x000fc0000383ffff */
[----:B------:R-:W-:-:S00]  /*0370*/  NOP ;  /* 0x0000000000007918 */ /* 0x000fc00000000000 */
        /* <DEDUP_REMOVED lines=8> */
.L_x_1:


//--------------------- .nv.global.init           --------------------------
	.section	.nv.global.init,"aw",@progbits
.nv.global.init:
	.type		_$_str,@object
	.size		_$_str,(_$_str_$_2 - _$_str)
_$_str:
        /*0000*/ 	.byte	0x5f, 0x5f, 0x43, 0x55, 0x44, 0x41, 0x5f, 0x46, 0x54, 0x5a, 0x00
	.type		_$_str_$_2,@object
	.size		_$_str_$_2,(.L_1 - _$_str_$_2)
_$_str_$_2:
        /*000b*/ 	.byte	0x5f, 0x5f, 0x43, 0x55, 0x44, 0x41, 0x5f, 0x50, 0x52, 0x45, 0x43, 0x5f, 0x53, 0x51, 0x52, 0x54
        /*001b*/ 	.byte	0x00
.L_1:


//--------------------- .nv.constant0.triton_poi_fused__native_batch_norm_legit_no_training_relu_3 --------------------------
	.section	.nv.constant0.triton_poi_fused__native_batch_norm_legit_no_training_relu_3,"a",@progbits
	.sectionflags	@""
	.align	4
.nv.constant0.triton_poi_fused__native_batch_norm_legit_no_training_relu_3:
	.zero		580
